//
// Generated by NVIDIA NVVM Compiler
//
// Compiler Build ID: CL-36424714
// Cuda compilation tools, release 13.0, V13.0.88
// Based on NVVM 20.0.0
//

.version 9.0
.target sm_100
.address_size 64

	// .globl	_Z10helloworldv
.extern .func  (.param .b32 func_retval0) vprintf
(
	.param .b64 vprintf_param_0,
	.param .b64 vprintf_param_1
)
;
.global .align 1 .b8 $str[39] = {72, 101, 108, 108, 111, 32, 102, 114, 111, 109, 32, 116, 104, 101, 32, 71, 80, 85, 33, 32, 77, 121, 32, 116, 104, 114, 101, 97, 100, 73, 100, 32, 105, 115, 32, 37, 100, 10};

.visible .entry _Z10helloworldv()
{
	.local .align 8 .b8 	__local_depot0[8];
	.reg .b64 	%SP;
	.reg .b64 	%SPL;
	.reg .b32 	%r<4>;
	.reg .b64 	%rd<5>;

	mov.u64 	%SPL, __local_depot0;
	cvta.local.u64 	%SP, %SPL;
	add.u64 	%rd1, %SP, 0;
	add.u64 	%rd2, %SPL, 0;
	mov.u32 	%r1, %tid.x;
	st.local.u32 	[%rd2], %r1;
	mov.u64 	%rd3, $str;
	cvta.global.u64 	%rd4, %rd3;
	{ // callseq 0, 0
	.param .b64 param0;
	st.param.b64 	[param0], %rd4;
	.param .b64 param1;
	st.param.b64 	[param1], %rd1;
	.param .b32 retval0;
	call.uni (retval0), 
	vprintf, 
	(
	param0, 
	param1
	);
	ld.param.b32 	%r2, [retval0];
	} // callseq 0
	ret;

}


// ===== COMPILED SASS (sm_100) =====

	.target	sm_100

	.elftype	@"ET_EXEC"


//--------------------- .note.nv.tkinfo           --------------------------
	.section	.note.nv.tkinfo,"",@"SHT_NOTE"
	.sectionflags	@"SHF_NOTE_NV_TKINFO"
	.tkinfo
        /*0018*/ 	.word	0x00000002
        /*0030*/ 	.string	""
        /*0030*/ 	.string	"ptxas"
        /*0030*/ 	.string	"Cuda compilation tools, release 13.0, V13.0.88"
        /*0030*/ 	.string	"Build cuda_13.0.r13.0/compiler.36424714_0"
        /*0030*/ 	.string	"-arch sm_100 -m 64 "



//--------------------- .note.nv.cuinfo           --------------------------
	.section	.note.nv.cuinfo,"",@"SHT_NOTE"
	.sectionflags	@"SHF_NOTE_NV_CUINFO"
        /*0018*/ 	.short	0x0002
        /*001a*/ 	.short	0x0064
        /*001c*/ 	.short	0x0082
	.zero		2


//--------------------- .nv.info                  --------------------------
	.section	.nv.info,"",@"SHT_CUDA_INFO"
	.align	4


	//----- nvinfo : EIATTR_REGCOUNT
	.align		4
        /*0000*/ 	.byte	0x04, 0x2f
        /*0002*/ 	.short	(.L_2 - .L_1)
	.align		4
.L_1:
        /*0004*/ 	.word	index@(_Z10helloworldv)
        /*0008*/ 	.word	0x00000018


	//----- nvinfo : EIATTR_FRAME_SIZE
	.align		4
.L_2:
        /*000c*/ 	.byte	0x04, 0x11
        /*000e*/ 	.short	(.L_4 - .L_3)
	.align		4
.L_3:
        /*0010*/ 	.word	index@(_Z10helloworldv)
        /*0014*/ 	.word	0x00000008


	//----- nvinfo : EIATTR_MIN_STACK_SIZE
	.align		4
.L_4:
        /*0018*/ 	.byte	0x04, 0x12
        /*001a*/ 	.short	(.L_6 - .L_5)
	.align		4
.L_5:
        /*001c*/ 	.word	index@(_Z10helloworldv)
        /*0020*/ 	.word	0x00000008
.L_6:


//--------------------- .nv.compat                --------------------------
	.section	.nv.compat,"",@"SHT_CUDA_COMPAT_INFO"
	.align	4
        /*0000*/ 	.byte	0x02, 0x09, 0x00, 0x00, 0x02, 0x02, 0x01, 0x00, 0x02, 0x05, 0x05, 0x00, 0x03, 0x07, 0x01, 0x01
        /*0010*/ 	.byte	0x02, 0x03, 0x00, 0x00, 0x02, 0x06, 0x01, 0x00, 0x04, 0x0b, 0x08, 0x00, 0x09, 0x00, 0x00, 0x00
        /*0020*/ 	.byte	0x00, 0x00, 0x00, 0x00


//--------------------- .nv.info._Z10helloworldv  --------------------------
	.section	.nv.info._Z10helloworldv,"",@"SHT_CUDA_INFO"
	.sectionflags	@""
	.align	4


	//----- nvinfo : EIATTR_CUDA_API_VERSION
	.align		4
        /*0000*/ 	.byte	0x04, 0x37
        /*0002*/ 	.short	(.L_8 - .L_7)
.L_7:
        /*0004*/ 	.word	0x00000082


	//----- nvinfo : EIATTR_SPARSE_MMA_MASK
	.align		4
.L_8:
        /*0008*/ 	.byte	0x03, 0x50
        /*000a*/ 	.short	0x0000


	//----- nvinfo : EIATTR_MAXREG_COUNT
	.align		4
        /*000c*/ 	.byte	0x03, 0x1b
        /*000e*/ 	.short	0x00ff


	//----- nvinfo : EIATTR_EXTERNS
	.align		4
        /*0010*/ 	.byte	0x04, 0x0f
        /*0012*/ 	.short	(.L_10 - .L_9)


	//   ....[0]....
	.align		4
.L_9:
        /*0014*/ 	.word	index@(vprintf)


	//----- nvinfo : EIATTR_MERCURY_ISA_VERSION
	.align		4
.L_10:
        /*0018*/ 	.byte	0x03, 0x5f
        /*001a*/ 	.short	0x0101


	//----- nvinfo : EIATTR_VRC_CTA_INIT_COUNT
	.align		4
        /*001c*/ 	.byte	0x02, 0x4a
	.zero		1
	.zero		1


	//----- nvinfo : EIATTR_SYSCALL_OFFSETS
	.align		4
        /*0020*/ 	.byte	0x04, 0x46
        /*0022*/ 	.short	(.L_12 - .L_11)


	//   ....[0]....
.L_11:
        /*0024*/ 	.word	0x000000e0


	//----- nvinfo : EIATTR_EXIT_INSTR_OFFSETS
	.align		4
.L_12:
        /*0028*/ 	.byte	0x04, 0x1c
        /*002a*/ 	.short	(.L_14 - .L_13)


	//   ....[0]....
.L_13:
        /*002c*/ 	.word	0x000000f0


	//----- nvinfo : EIATTR_SW_WAR
	.align		4
.L_14:
        /*0030*/ 	.byte	0x04, 0x36
        /*0032*/ 	.short	(.L_16 - .L_15)
.L_15:
        /*0034*/ 	.word	0x00000008
.L_16:


//--------------------- .nv.callgraph             --------------------------
	.section	.nv.callgraph,"",@"SHT_CUDA_CALLGRAPH"
	.align	4
	.sectionentsize	8
	.align		4
        /*0000*/ 	.word	0x00000000
	.align		4
        /*0004*/ 	.word	0xffffffff
	.align		4
        /*0008*/ 	.word	index@(_Z10helloworldv)
	.align		4
        /*000c*/ 	.word	index@(vprintf)
	.align		4
        /*0010*/ 	.word	0x00000000
	.align		4
        /*0014*/ 	.word	0xfffffffe
	.align		4
        /*0018*/ 	.word	0x00000000
	.align		4
        /*001c*/ 	.word	0xfffffffd
	.align		4
        /*0020*/ 	.word	0x00000000
	.align		4
        /*0024*/ 	.word	0xfffffffc


//--------------------- .nv.constant4             --------------------------
	.section	.nv.constant4,"a",@progbits
	.align	8
	.align		8
.nv.constant4:
        /*0000*/ 	.dword	vprintf
	.align		8
        /*0008*/ 	.dword	$str


//--------------------- .text._Z10helloworldv     --------------------------
	.section	.text._Z10helloworldv,"ax",@progbits
	.align	128
        .global         _Z10helloworldv
        .type           _Z10helloworldv,@function
        .size           _Z10helloworldv,(.L_x_2 - _Z10helloworldv)
        .other          _Z10helloworldv,@"STO_CUDA_ENTRY STV_DEFAULT"
_Z10helloworldv:
.text._Z10helloworldv:
[----:B------:R-:W0:Y:S01]  /*0000*/  LDC R1, c[0x0][0x37c] ;  /* 0x0000df00ff017b82 */ /* 0x000e220000000800 */
[----:B------:R-:W1:Y:S01]  /*0010*/  S2R R8, SR_TID.X ;  /* 0x0000000000087919 */ /* 0x000e620000002100 */
[----:B0-----:R-:W-:Y:S01]  /*0020*/  VIADD R1, R1, 0xfffffff8 ;  /* 0xfffffff801017836 */ /* 0x001fe20000000000 */
[----:B------:R-:W-:Y:S01]  /*0030*/  MOV R0, 0x0 ;  /* 0x0000000000007802 */ /* 0x000fe20000000f00 */
[----:B------:R-:W0:Y:S04]  /*0040*/  LDCU UR4, c[0x0][0x2f8] ;  /* 0x00005f00ff0477ac */ /* 0x000e280008000800 */
[----:B------:R2:W3:Y:S01]  /*0050*/  LDC.64 R2, c[0x4][R0] ;  /* 0x0100000000027b82 */ /* 0x0004e20000000a00 */
[----:B------:R-:W4:Y:S01]  /*0060*/  LDCU.64 UR6, c[0x4][0x8] ;  /* 0x01000100ff0677ac */ /* 0x000f220008000a00 */
[----:B------:R-:W5:Y:S01]  /*0070*/  LDCU UR5, c[0x0][0x2fc] ;  /* 0x00005f80ff0577ac */ /* 0x000f620008000800 */
[----:B0-----:R-:W-:Y:S01]  /*0080*/  IADD3 R6, P0, PT, R1, UR4, RZ ;  /* 0x0000000401067c10 */ /* 0x001fe2000ff1e0ff */
[----:B----4-:R-:W-:Y:S01]  /*0090*/  IMAD.U32 R4, RZ, RZ, UR6 ;  /* 0x00000006ff047e24 */ /* 0x010fe2000f8e00ff */
[----:B------:R-:W-:-:S03]  /*00a0*/  MOV R5, UR7 ;  /* 0x0000000700057c02 */ /* 0x000fc60008000f00 */
[----:B-----5:R-:W-:Y:S01]  /*00b0*/  IMAD.X R7, RZ, RZ, UR5, P0 ;  /* 0x00000005ff077e24 */ /* 0x020fe200080e06ff */
[----:B-1----:R2:W-:Y:S07]  /*00c0*/  STL [R1], R8 ;  /* 0x0000000801007387 */ /* 0x0025ee0000100800 */
[----:B------:R-:W-:-:S07]  /*00d0*/  LEPC R20, `(.L_x_0) ;  /* 0x000000001014794e */ /* 0x000fce0000000000 */
[----:B--23--:R-:W-:Y:S05]  /*00e0*/  CALL.ABS.NOINC R2 ;  /* 0x0000000002007343 */ /* 0x00cfea0003c00000 */
.L_x_0:
[----:B------:R-:W-:Y:S05]  /*00f0*/  EXIT ;  /* 0x000000000000794d */ /* 0x000fea0003800000 */
.L_x_1:
[----:B------:R-:W-:-:S00]  /*0100*/  BRA `(.L_x_1) ;  /* 0xfffffffc00fc7947 */ /* 0x000fc0000383ffff */
[----:B------:R-:W-:-:S00]  /*0110*/  NOP ;  /* 0x0000000000007918 */ /* 0x000fc00000000000 */
        /* <DEDUP_REMOVED lines=14> */
.L_x_2:


//--------------------- .nv.global.init           --------------------------
	.section	.nv.global.init,"aw",@progbits
.nv.global.init:
	.type		$str,@object
	.size		$str,(.L_0 - $str)
$str:
        /*0000*/ 	.byte	0x48, 0x65, 0x6c, 0x6c, 0x6f, 0x20, 0x66, 0x72, 0x6f, 0x6d, 0x20, 0x74, 0x68, 0x65, 0x20, 0x47
        /*0010*/ 	.byte	0x50, 0x55, 0x21, 0x20, 0x4d, 0x79, 0x20, 0x74, 0x68, 0x72, 0x65, 0x61, 0x64, 0x49, 0x64, 0x20
        /*0020*/ 	.byte	0x69, 0x73, 0x20, 0x25, 0x64, 0x0a, 0x00
.L_0:


//--------------------- .nv.shared.reserved.0     --------------------------
	.section	.nv.shared.reserved.0,"aw",@nobits
	.weak		__nv_reservedSMEM_offset_0_alias
	.size		__nv_reservedSMEM_offset_0_alias, 0, 64
	.other		__nv_reservedSMEM_offset_0_alias,@"STO_CUDA_RESERVED_SHARED STV_DEFAULT"
__nv_reservedSMEM_offset_0_alias:
	.zero		0
	.zero		64


//--------------------- .nv.constant0._Z10helloworldv --------------------------
	.section	.nv.constant0._Z10helloworldv,"a",@progbits
	.sectionflags	@""
	.align	4
.nv.constant0._Z10helloworldv:
	.zero		896


//--------------------- SYMBOLS --------------------------

	.type		.nv.reservedSmem.offset0,@object
	.size		.nv.reservedSmem.offset0,0x4
	.type		vprintf,@function
